//
// Generated by NVIDIA NVVM Compiler
//
// Compiler Build ID: CL-36424714
// Cuda compilation tools, release 13.0, V13.0.88
// Based on NVVM 20.0.0
//

.version 9.0
.target sm_100
.address_size 64

	// .globl	_Z22calculate_sumterm_partP6float2S0_PKS_PKfPKhjjfjj

.visible .entry _Z22calculate_sumterm_partP6float2S0_PKS_PKfPKhjjfjj(
	.param .u64 .ptr .align 1 _Z22calculate_sumterm_partP6float2S0_PKS_PKfPKhjjfjj_param_0,
	.param .u64 .ptr .align 1 _Z22calculate_sumterm_partP6float2S0_PKS_PKfPKhjjfjj_param_1,
	.param .u64 .ptr .align 1 _Z22calculate_sumterm_partP6float2S0_PKS_PKfPKhjjfjj_param_2,
	.param .u64 .ptr .align 1 _Z22calculate_sumterm_partP6float2S0_PKS_PKfPKhjjfjj_param_3,
	.param .u64 .ptr .align 1 _Z22calculate_sumterm_partP6float2S0_PKS_PKfPKhjjfjj_param_4,
	.param .u32 _Z22calculate_sumterm_partP6float2S0_PKS_PKfPKhjjfjj_param_5,
	.param .u32 _Z22calculate_sumterm_partP6float2S0_PKS_PKfPKhjjfjj_param_6,
	.param .f32 _Z22calculate_sumterm_partP6float2S0_PKS_PKfPKhjjfjj_param_7,
	.param .u32 _Z22calculate_sumterm_partP6float2S0_PKS_PKfPKhjjfjj_param_8,
	.param .u32 _Z22calculate_sumterm_partP6float2S0_PKS_PKfPKhjjfjj_param_9
)
{
	.reg .pred 	%p<5>;
	.reg .b32 	%r<28>;
	.reg .b32 	%f<42>;
	.reg .b64 	%rd<28>;

	ld.param.u64 	%rd10, [_Z22calculate_sumterm_partP6float2S0_PKS_PKfPKhjjfjj_param_0];
	ld.param.u64 	%rd11, [_Z22calculate_sumterm_partP6float2S0_PKS_PKfPKhjjfjj_param_1];
	ld.param.u64 	%rd12, [_Z22calculate_sumterm_partP6float2S0_PKS_PKfPKhjjfjj_param_2];
	ld.param.u64 	%rd13, [_Z22calculate_sumterm_partP6float2S0_PKS_PKfPKhjjfjj_param_3];
	ld.param.u64 	%rd14, [_Z22calculate_sumterm_partP6float2S0_PKS_PKfPKhjjfjj_param_4];
	ld.param.u32 	%r8, [_Z22calculate_sumterm_partP6float2S0_PKS_PKfPKhjjfjj_param_5];
	ld.param.u32 	%r9, [_Z22calculate_sumterm_partP6float2S0_PKS_PKfPKhjjfjj_param_6];
	ld.param.u32 	%r6, [_Z22calculate_sumterm_partP6float2S0_PKS_PKfPKhjjfjj_param_8];
	ld.param.u32 	%r7, [_Z22calculate_sumterm_partP6float2S0_PKS_PKfPKhjjfjj_param_9];
	mov.u32 	%r10, %tid.x;
	mov.u32 	%r11, %ctaid.x;
	mov.u32 	%r12, %ntid.x;
	mad.lo.s32 	%r1, %r11, %r12, %r10;
	mul.lo.s32 	%r2, %r9, %r8;
	setp.ge.u32 	%p1, %r1, %r2;
	setp.eq.s32 	%p2, %r6, 0;
	or.pred  	%p3, %p1, %p2;
	@%p3 bra 	$L__BB0_3;
	cvta.to.global.u64 	%rd1, %rd12;
	neg.s32 	%r27, %r6;
	cvta.to.global.u64 	%rd15, %rd14;
	add.s64 	%rd26, %rd15, 1;
	cvta.to.global.u64 	%rd3, %rd10;
	cvta.to.global.u64 	%rd27, %rd13;
	cvta.to.global.u64 	%rd5, %rd11;
$L__BB0_2:
	ld.param.f32 	%f41, [_Z22calculate_sumterm_partP6float2S0_PKS_PKfPKhjjfjj_param_7];
	ld.global.u8 	%r13, [%rd26+-1];
	add.s32 	%r14, %r13, -1;
	ld.global.u8 	%r15, [%rd26];
	add.s32 	%r16, %r15, -1;
	ld.global.u8 	%r17, [%rd26+1];
	add.s32 	%r18, %r17, -1;
	ld.global.u8 	%r19, [%rd26+2];
	add.s32 	%r20, %r19, -1;
	mul.lo.s32 	%r21, %r16, %r2;
	add.s32 	%r22, %r1, %r21;
	mul.wide.u32 	%rd16, %r22, 8;
	add.s64 	%rd17, %rd1, %rd16;
	ld.global.v2.f32 	{%f2, %f3}, [%rd17];
	mad.lo.s32 	%r23, %r18, %r2, %r1;
	mul.wide.u32 	%rd18, %r23, 8;
	add.s64 	%rd19, %rd1, %rd18;
	ld.global.v2.f32 	{%f4, %f5}, [%rd19];
	mad.lo.s32 	%r24, %r20, %r2, %r1;
	mul.wide.u32 	%rd20, %r24, 8;
	add.s64 	%rd21, %rd1, %rd20;
	ld.global.v2.f32 	{%f6, %f7}, [%rd21];
	mad.lo.s32 	%r25, %r14, %r2, %r1;
	mul.wide.u32 	%rd22, %r25, 8;
	add.s64 	%rd23, %rd3, %rd22;
	ld.global.v2.f32 	{%f8, %f9}, [%rd23];
	ld.global.f32 	%f10, [%rd27];
	mul.f32 	%f11, %f41, %f10;
	mul.f32 	%f12, %f2, %f4;
	mul.f32 	%f13, %f12, %f6;
	mul.f32 	%f14, %f3, %f5;
	mul.f32 	%f15, %f14, %f6;
	sub.f32 	%f16, %f13, %f15;
	mul.f32 	%f17, %f2, %f5;
	fma.rn.f32 	%f18, %f17, %f7, %f16;
	mul.f32 	%f19, %f3, %f4;
	fma.rn.f32 	%f20, %f19, %f7, %f18;
	fma.rn.f32 	%f21, %f11, %f20, %f8;
	st.global.f32 	[%rd23], %f21;
	ld.global.f32 	%f22, [%rd27];
	mul.f32 	%f23, %f41, %f22;
	mul.f32 	%f24, %f19, %f6;
	fma.rn.f32 	%f25, %f17, %f6, %f24;
	mul.f32 	%f26, %f12, %f7;
	sub.f32 	%f27, %f25, %f26;
	fma.rn.f32 	%f28, %f14, %f7, %f27;
	fma.rn.f32 	%f29, %f28, %f23, %f9;
	st.global.f32 	[%rd23+4], %f29;
	mad.lo.s32 	%r26, %r21, %r7, %r25;
	mul.wide.u32 	%rd24, %r26, 8;
	add.s64 	%rd25, %rd5, %rd24;
	ld.global.v2.f32 	{%f30, %f31}, [%rd25];
	ld.global.f32 	%f32, [%rd27];
	mul.f32 	%f33, %f5, %f7;
	fma.rn.f32 	%f34, %f4, %f6, %f33;
	fma.rn.f32 	%f35, %f34, %f32, %f30;
	st.global.f32 	[%rd25], %f35;
	ld.global.f32 	%f36, [%rd27];
	mul.f32 	%f37, %f5, %f6;
	mul.f32 	%f38, %f4, %f7;
	sub.f32 	%f39, %f37, %f38;
	fma.rn.f32 	%f40, %f39, %f36, %f31;
	st.global.f32 	[%rd25+4], %f40;
	add.s32 	%r27, %r27, 1;
	setp.ne.s32 	%p4, %r27, 0;
	add.s64 	%rd27, %rd27, 4;
	add.s64 	%rd26, %rd26, 4;
	@%p4 bra 	$L__BB0_2;
$L__BB0_3:
	ret;

}


// ===== COMPILED SASS (sm_100) =====

	.target	sm_100

	.elftype	@"ET_EXEC"


//--------------------- .note.nv.tkinfo           --------------------------
	.section	.note.nv.tkinfo,"",@"SHT_NOTE"
	.sectionflags	@"SHF_NOTE_NV_TKINFO"
	.tkinfo
        /*0018*/ 	.word	0x00000002
        /*0030*/ 	.string	""
        /*0030*/ 	.string	"ptxas"
        /*0030*/ 	.string	"Cuda compilation tools, release 13.0, V13.0.88"
        /*0030*/ 	.string	"Build cuda_13.0.r13.0/compiler.36424714_0"
        /*0030*/ 	.string	"-arch sm_100 -m 64 "



//--------------------- .note.nv.cuinfo           --------------------------
	.section	.note.nv.cuinfo,"",@"SHT_NOTE"
	.sectionflags	@"SHF_NOTE_NV_CUINFO"
        /*0018*/ 	.short	0x0002
        /*001a*/ 	.short	0x0064
        /*001c*/ 	.short	0x0082
	.zero		2


//--------------------- .nv.info                  --------------------------
	.section	.nv.info,"",@"SHT_CUDA_INFO"
	.align	4


	//----- nvinfo : EIATTR_REGCOUNT
	.align		4
        /*0000*/ 	.byte	0x04, 0x2f
        /*0002*/ 	.short	(.L_1 - .L_0)
	.align		4
.L_0:
        /*0004*/ 	.word	index@(_Z22calculate_sumterm_partP6float2S0_PKS_PKfPKhjjfjj)
        /*0008*/ 	.word	0x0000001e


	//----- nvinfo : EIATTR_FRAME_SIZE
	.align		4
.L_1:
        /*000c*/ 	.byte	0x04, 0x11
        /*000e*/ 	.short	(.L_3 - .L_2)
	.align		4
.L_2:
        /*0010*/ 	.word	index@(_Z22calculate_sumterm_partP6float2S0_PKS_PKfPKhjjfjj)
        /*0014*/ 	.word	0x00000000


	//----- nvinfo : EIATTR_MIN_STACK_SIZE
	.align		4
.L_3:
        /*0018*/ 	.byte	0x04, 0x12
        /*001a*/ 	.short	(.L_5 - .L_4)
	.align		4
.L_4:
        /*001c*/ 	.word	index@(_Z22calculate_sumterm_partP6float2S0_PKS_PKfPKhjjfjj)
        /*0020*/ 	.word	0x00000000
.L_5:


//--------------------- .nv.compat                --------------------------
	.section	.nv.compat,"",@"SHT_CUDA_COMPAT_INFO"
	.align	4
        /*0000*/ 	.byte	0x02, 0x09, 0x00, 0x00, 0x02, 0x02, 0x01, 0x00, 0x02, 0x05, 0x05, 0x00, 0x03, 0x07, 0x01, 0x01
        /*0010*/ 	.byte	0x02, 0x03, 0x00, 0x00, 0x02, 0x06, 0x01, 0x00, 0x04, 0x0b, 0x08, 0x00, 0x09, 0x00, 0x00, 0x00
        /*0020*/ 	.byte	0x00, 0x00, 0x00, 0x00


//--------------------- .nv.info._Z22calculate_sumterm_partP6float2S0_PKS_PKfPKhjjfjj --------------------------
	.section	.nv.info._Z22calculate_sumterm_partP6float2S0_PKS_PKfPKhjjfjj,"",@"SHT_CUDA_INFO"
	.sectionflags	@""
	.align	4


	//----- nvinfo : EIATTR_CUDA_API_VERSION
	.align		4
        /*0000*/ 	.byte	0x04, 0x37
        /*0002*/ 	.short	(.L_7 - .L_6)
.L_6:
        /*0004*/ 	.word	0x00000082


	//----- nvinfo : EIATTR_KPARAM_INFO
	.align		4
.L_7:
        /*0008*/ 	.byte	0x04, 0x17
        /*000a*/ 	.short	(.L_9 - .L_8)
.L_8:
        /*000c*/ 	.word	0x00000000
        /*0010*/ 	.short	0x0009
        /*0012*/ 	.short	0x0038
        /*0014*/ 	.byte	0x00, 0xf0, 0x11, 0x00


	//----- nvinfo : EIATTR_KPARAM_INFO
	.align		4
.L_9:
        /*0018*/ 	.byte	0x04, 0x17
        /*001a*/ 	.short	(.L_11 - .L_10)
.L_10:
        /*001c*/ 	.word	0x00000000
        /*0020*/ 	.short	0x0008
        /*0022*/ 	.short	0x0034
        /*0024*/ 	.byte	0x00, 0xf0, 0x11, 0x00


	//----- nvinfo : EIATTR_KPARAM_INFO
	.align		4
.L_11:
        /*0028*/ 	.byte	0x04, 0x17
        /*002a*/ 	.short	(.L_13 - .L_12)
.L_12:
        /*002c*/ 	.word	0x00000000
        /*0030*/ 	.short	0x0007
        /*0032*/ 	.short	0x0030
        /*0034*/ 	.byte	0x00, 0xf0, 0x11, 0x00


	//----- nvinfo : EIATTR_KPARAM_INFO
	.align		4
.L_13:
        /*0038*/ 	.byte	0x04, 0x17
        /*003a*/ 	.short	(.L_15 - .L_14)
.L_14:
        /*003c*/ 	.word	0x00000000
        /*0040*/ 	.short	0x0006
        /*0042*/ 	.short	0x002c
        /*0044*/ 	.byte	0x00, 0xf0, 0x11, 0x00


	//----- nvinfo : EIATTR_KPARAM_INFO
	.align		4
.L_15:
        /*0048*/ 	.byte	0x04, 0x17
        /*004a*/ 	.short	(.L_17 - .L_16)
.L_16:
        /*004c*/ 	.word	0x00000000
        /*0050*/ 	.short	0x0005
        /*0052*/ 	.short	0x0028
        /*0054*/ 	.byte	0x00, 0xf0, 0x11, 0x00


	//----- nvinfo : EIATTR_KPARAM_INFO
	.align		4
.L_17:
        /*0058*/ 	.byte	0x04, 0x17
        /*005a*/ 	.short	(.L_19 - .L_18)
.L_18:
        /*005c*/ 	.word	0x00000000
        /*0060*/ 	.short	0x0004
        /*0062*/ 	.short	0x0020
        /*0064*/ 	.byte	0x00, 0xf5, 0x21, 0x00


	//----- nvinfo : EIATTR_KPARAM_INFO
	.align		4
.L_19:
        /*0068*/ 	.byte	0x04, 0x17
        /*006a*/ 	.short	(.L_21 - .L_20)
.L_20:
        /*006c*/ 	.word	0x00000000
        /*0070*/ 	.short	0x0003
        /*0072*/ 	.short	0x0018
        /*0074*/ 	.byte	0x00, 0xf5, 0x21, 0x00


	//----- nvinfo : EIATTR_KPARAM_INFO
	.align		4
.L_21:
        /*0078*/ 	.byte	0x04, 0x17
        /*007a*/ 	.short	(.L_23 - .L_22)
.L_22:
        /*007c*/ 	.word	0x00000000
        /*0080*/ 	.short	0x0002
        /*0082*/ 	.short	0x0010
        /*0084*/ 	.byte	0x00, 0xf5, 0x21, 0x00


	//----- nvinfo : EIATTR_KPARAM_INFO
	.align		4
.L_23:
        /*0088*/ 	.byte	0x04, 0x17
        /*008a*/ 	.short	(.L_25 - .L_24)
.L_24:
        /*008c*/ 	.word	0x00000000
        /*0090*/ 	.short	0x0001
        /*0092*/ 	.short	0x0008
        /*0094*/ 	.byte	0x00, 0xf5, 0x21, 0x00


	//----- nvinfo : EIATTR_KPARAM_INFO
	.align		4
.L_25:
        /*0098*/ 	.byte	0x04, 0x17
        /*009a*/ 	.short	(.L_27 - .L_26)
.L_26:
        /*009c*/ 	.word	0x00000000
        /*00a0*/ 	.short	0x0000
        /*00a2*/ 	.short	0x0000
        /*00a4*/ 	.byte	0x00, 0xf5, 0x21, 0x00


	//----- nvinfo : EIATTR_SPARSE_MMA_MASK
	.align		4
.L_27:
        /*00a8*/ 	.byte	0x03, 0x50
        /*00aa*/ 	.short	0x0000


	//----- nvinfo : EIATTR_MAXREG_COUNT
	.align		4
        /*00ac*/ 	.byte	0x03, 0x1b
        /*00ae*/ 	.short	0x00ff


	//----- nvinfo : EIATTR_MERCURY_ISA_VERSION
	.align		4
        /*00b0*/ 	.byte	0x03, 0x5f
        /*00b2*/ 	.short	0x0101


	//----- nvinfo : EIATTR_VRC_CTA_INIT_COUNT
	.align		4
        /*00b4*/ 	.byte	0x02, 0x4a
	.zero		1
	.zero		1


	//----- nvinfo : EIATTR_EXIT_INSTR_OFFSETS
	.align		4
        /*00b8*/ 	.byte	0x04, 0x1c
        /*00ba*/ 	.short	(.L_29 - .L_28)


	//   ....[0]....
.L_28:
        /*00bc*/ 	.word	0x000000a0


	//   ....[1]....
        /*00c0*/ 	.word	0x00000570


	//----- nvinfo : EIATTR_CBANK_PARAM_SIZE
	.align		4
.L_29:
        /*00c4*/ 	.byte	0x03, 0x19
        /*00c6*/ 	.short	0x003c


	//----- nvinfo : EIATTR_PARAM_CBANK
	.align		4
        /*00c8*/ 	.byte	0x04, 0x0a
        /*00ca*/ 	.short	(.L_31 - .L_30)
	.align		4
.L_30:
        /*00cc*/ 	.word	index@(.nv.constant0._Z22calculate_sumterm_partP6float2S0_PKS_PKfPKhjjfjj)
        /*00d0*/ 	.short	0x0380
        /*00d2*/ 	.short	0x003c


	//----- nvinfo : EIATTR_SW_WAR
	.align		4
.L_31:
        /*00d4*/ 	.byte	0x04, 0x36
        /*00d6*/ 	.short	(.L_33 - .L_32)
.L_32:
        /*00d8*/ 	.word	0x00000008
.L_33:


//--------------------- .nv.callgraph             --------------------------
	.section	.nv.callgraph,"",@"SHT_CUDA_CALLGRAPH"
	.align	4
	.sectionentsize	8
	.align		4
        /*0000*/ 	.word	0x00000000
	.align		4
        /*0004*/ 	.word	0xffffffff
	.align		4
        /*0008*/ 	.word	0x00000000
	.align		4
        /*000c*/ 	.word	0xfffffffe
	.align		4
        /*0010*/ 	.word	0x00000000
	.align		4
        /*0014*/ 	.word	0xfffffffd
	.align		4
        /*0018*/ 	.word	0x00000000
	.align		4
        /*001c*/ 	.word	0xfffffffc


//--------------------- .text._Z22calculate_sumterm_partP6float2S0_PKS_PKfPKhjjfjj --------------------------
	.section	.text._Z22calculate_sumterm_partP6float2S0_PKS_PKfPKhjjfjj,"ax",@progbits
	.align	128
        .global         _Z22calculate_sumterm_partP6float2S0_PKS_PKfPKhjjfjj
        .type           _Z22calculate_sumterm_partP6float2S0_PKS_PKfPKhjjfjj,@function
        .size           _Z22calculate_sumterm_partP6float2S0_PKS_PKfPKhjjfjj,(.L_x_2 - _Z22calculate_sumterm_partP6float2S0_PKS_PKfPKhjjfjj)
        .other          _Z22calculate_sumterm_partP6float2S0_PKS_PKfPKhjjfjj,@"STO_CUDA_ENTRY STV_DEFAULT"
_Z22calculate_sumterm_partP6float2S0_PKS_PKfPKhjjfjj:
.text._Z22calculate_sumterm_partP6float2S0_PKS_PKfPKhjjfjj:
[----:B------:R-:W-:Y:S01]  /*0000*/  LDC R1, c[0x0][0x37c] ;  /* 0x0000df00ff017b82 */ /* 0x000fe20000000800 */
[----:B------:R-:W0:Y:S07]  /*0010*/  S2R R0, SR_TID.X ;  /* 0x0000000000007919 */ /* 0x000e2e0000002100 */
[----:B------:R-:W0:Y:S01]  /*0020*/  S2UR UR6, SR_CTAID.X ;  /* 0x00000000000679c3 */ /* 0x000e220000002500 */
[----:B------:R-:W1:Y:S01]  /*0030*/  LDCU.64 UR4, c[0x0][0x3a8] ;  /* 0x00007500ff0477ac */ /* 0x000e620008000a00 */
[----:B------:R-:W2:Y:S06]  /*0040*/  LDCU UR8, c[0x0][0x3b4] ;  /* 0x00007680ff0877ac */ /* 0x000eac0008000800 */
[----:B------:R-:W0:Y:S01]  /*0050*/  LDC R3, c[0x0][0x360] ;  /* 0x0000d800ff037b82 */ /* 0x000e220000000800 */
[----:B-1----:R-:W-:Y:S01]  /*0060*/  UIMAD UR4, UR5, UR4, URZ ;  /* 0x00000004050472a4 */ /* 0x002fe2000f8e02ff */
[----:B--2---:R-:W-:Y:S01]  /*0070*/  ISETP.NE.AND P0, PT, RZ, UR8, PT ;  /* 0x00000008ff007c0c */ /* 0x004fe2000bf05270 */
[----:B0-----:R-:W-:-:S05]  /*0080*/  IMAD R0, R3, UR6, R0 ;  /* 0x0000000603007c24 */ /* 0x001fca000f8e0200 */
[----:B------:R-:W-:-:S13]  /*0090*/  ISETP.GE.U32.OR P0, PT, R0, UR4, !P0 ;  /* 0x0000000400007c0c */ /* 0x000fda000c706470 */
[----:B------:R-:W-:Y:S05]  /*00a0*/  @P0 EXIT ;  /* 0x000000000000094d */ /* 0x000fea0003800000 */
[----:B------:R-:W0:Y:S01]  /*00b0*/  LDCU.64 UR6, c[0x0][0x3a0] ;  /* 0x00007400ff0677ac */ /* 0x000e220008000a00 */
[----:B------:R-:W1:Y:S01]  /*00c0*/  LDC R15, c[0x0][0x39c] ;  /* 0x0000e700ff0f7b82 */ /* 0x000e620000000800 */
[----:B------:R-:W2:Y:S01]  /*00d0*/  LDCU UR13, c[0x0][0x398] ;  /* 0x00007300ff0d77ac */ /* 0x000ea20008000800 */
[----:B------:R-:W3:Y:S06]  /*00e0*/  LDCU.64 UR10, c[0x0][0x358] ;  /* 0x00006b00ff0a77ac */ /* 0x000eec0008000a00 */
[----:B------:R-:W4:Y:S01]  /*00f0*/  LDC.64 R4, c[0x0][0x390] ;  /* 0x0000e400ff047b82 */ /* 0x000f220000000a00 */
[----:B------:R-:W1:Y:S01]  /*0100*/  LDCU UR9, c[0x0][0x3b0] ;  /* 0x00007600ff0977ac */ /* 0x000e620008000800 */
[----:B------:R-:W1:Y:S06]  /*0110*/  LDCU UR12, c[0x0][0x3b8] ;  /* 0x00007700ff0c77ac */ /* 0x000e6c0008000800 */
[----:B------:R-:W1:Y:S01]  /*0120*/  LDC.64 R6, c[0x0][0x380] ;  /* 0x0000e000ff067b82 */ /* 0x000e620000000a00 */
[----:B0-----:R-:W-:Y:S01]  /*0130*/  UIADD3 UR6, UP0, UPT, UR6, 0x1, URZ ;  /* 0x0000000106067890 */ /* 0x001fe2000ff1e0ff */
[----:B--2---:R-:W-:Y:S01]  /*0140*/  MOV R14, UR13 ;  /* 0x0000000d000e7c02 */ /* 0x004fe20008000f00 */
[----:B------:R-:W-:-:S05]  /*0150*/  UIADD3 UR5, UPT, UPT, -UR8, URZ, URZ ;  /* 0x000000ff08057290 */ /* 0x000fca000fffe1ff */
[----:B------:R-:W0:Y:S01]  /*0160*/  LDC.64 R8, c[0x0][0x388] ;  /* 0x0000e200ff087b82 */ /* 0x000e220000000a00 */
[----:B------:R-:W-:Y:S01]  /*0170*/  UIADD3.X UR7, UPT, UPT, URZ, UR7, URZ, UP0, !UPT ;  /* 0x00000007ff077290 */ /* 0x000fe200087fe4ff */
[----:B------:R-:W-:-:S05]  /*0180*/  MOV R2, UR6 ;  /* 0x0000000600027c02 */ /* 0x000fca0008000f00 */
[----:B---3--:R-:W-:-:S07]  /*0190*/  MOV R3, UR7 ;  /* 0x0000000700037c02 */ /* 0x008fce0008000f00 */
.L_x_0:
[----:B--2---:R-:W2:Y:S04]  /*01a0*/  LDG.E.U8 R10, desc[UR10][R2.64] ;  /* 0x0000000a020a7981 */ /* 0x004ea8000c1e1100 */
[----:B------:R-:W3:Y:S04]  /*01b0*/  LDG.E.U8 R11, desc[UR10][R2.64+0x1] ;  /* 0x0000010a020b7981 */ /* 0x000ee8000c1e1100 */
[----:B------:R-:W5:Y:S04]  /*01c0*/  LDG.E.U8 R12, desc[UR10][R2.64+0x2] ;  /* 0x0000020a020c7981 */ /* 0x000f68000c1e1100 */
[----:B------:R-:W4:Y:S01]  /*01d0*/  LDG.E.U8 R19, desc[UR10][R2.64+-0x1] ;  /* 0xffffff0a02137981 */ /* 0x000f22000c1e1100 */
[----:B--2---:R-:W-:-:S02]  /*01e0*/  IADD3 R10, PT, PT, R10, -0x1, RZ ;  /* 0xffffffff0a0a7810 */ /* 0x004fc40007ffe0ff */
[----:B---3--:R-:W-:-:S03]  /*01f0*/  IADD3 R11, PT, PT, R11, -0x1, RZ ;  /* 0xffffffff0b0b7810 */ /* 0x008fc60007ffe0ff */
[----:B------:R-:W-:Y:S01]  /*0200*/  IMAD R21, R10, UR4, RZ ;  /* 0x000000040a157c24 */ /* 0x000fe2000f8e02ff */
[----:B-----5:R-:W-:Y:S01]  /*0210*/  IADD3 R13, PT, PT, R12, -0x1, RZ ;  /* 0xffffffff0c0d7810 */ /* 0x020fe20007ffe0ff */
[----:B------:R-:W-:-:S03]  /*0220*/  IMAD R11, R11, UR4, R0 ;  /* 0x000000040b0b7c24 */ /* 0x000fc6000f8e0200 */
[----:B------:R-:W-:Y:S01]  /*0230*/  IADD3 R17, PT, PT, R0, R21, RZ ;  /* 0x0000001500117210 */ /* 0x000fe20007ffe0ff */
[----:B------:R-:W-:Y:S02]  /*0240*/  IMAD R13, R13, UR4, R0 ;  /* 0x000000040d0d7c24 */ /* 0x000fe4000f8e0200 */
[----:B----4-:R-:W-:-:S04]  /*0250*/  IMAD.WIDE.U32 R10, R11, 0x8, R4 ;  /* 0x000000080b0a7825 */ /* 0x010fc800078e0004 */
[--C-:B------:R-:W-:Y:S02]  /*0260*/  IMAD.WIDE.U32 R16, R17, 0x8, R4.reuse ;  /* 0x0000000811107825 */ /* 0x100fe400078e0004 */
[----:B------:R-:W2:Y:S02]  /*0270*/  LDG.E.64 R10, desc[UR10][R10.64] ;  /* 0x0000000a0a0a7981 */ /* 0x000ea4000c1e1b00 */
[----:B------:R-:W-:Y:S02]  /*0280*/  IMAD.WIDE.U32 R12, R13, 0x8, R4 ;  /* 0x000000080d0c7825 */ /* 0x000fe400078e0004 */
[----:B------:R-:W2:Y:S04]  /*0290*/  LDG.E.64 R16, desc[UR10][R16.64] ;  /* 0x0000000a10107981 */ /* 0x000ea8000c1e1b00 */
[----:B------:R-:W3:Y:S01]  /*02a0*/  LDG.E.64 R12, desc[UR10][R12.64] ;  /* 0x0000000a0c0c7981 */ /* 0x000ee2000c1e1b00 */
[----:B------:R-:W-:Y:S01]  /*02b0*/  IADD3 R19, PT, PT, R19, -0x1, RZ ;  /* 0xffffffff13137810 */ /* 0x000fe20007ffe0ff */
[C---:B--2---:R-:W-:Y:S01]  /*02c0*/  FMUL R20, R17.reuse, R11 ;  /* 0x0000000b11147220 */ /* 0x044fe20000400000 */
[-C--:B------:R-:W-:Y:S01]  /*02d0*/  FMUL R22, R16, R10.reuse ;  /* 0x0000000a10167220 */ /* 0x080fe20000400000 */
[----:B------:R-:W-:-:S02]  /*02e0*/  FMUL R18, R17, R10 ;  /* 0x0000000a11127220 */ /* 0x000fc40000400000 */
[----:B---3--:R-:W-:Y:S01]  /*02f0*/  FMUL R23, R12, R20 ;  /* 0x000000140c177220 */ /* 0x008fe20000400000 */
[----:B------:R-:W-:Y:S01]  /*0300*/  FMUL R25, R16, R11 ;  /* 0x0000000b10197220 */ /* 0x000fe20000400000 */
[C---:B------:R-:W-:Y:S02]  /*0310*/  FMUL R24, R12.reuse, R18 ;  /* 0x000000120c187220 */ /* 0x040fe40000400000 */
[C---:B------:R-:W-:Y:S01]  /*0320*/  FFMA R26, R12.reuse, R22, -R23 ;  /* 0x000000160c1a7223 */ /* 0x040fe20000000817 */
[----:B------:R-:W-:Y:S02]  /*0330*/  IMAD R23, R19, UR4, R0 ;  /* 0x0000000413177c24 */ /* 0x000fe4000f8e0200 */
[-C--:B------:R-:W-:Y:S01]  /*0340*/  FFMA R24, R12, R25.reuse, R24 ;  /* 0x000000190c187223 */ /* 0x080fe20000000018 */
[----:B------:R-:W-:Y:S01]  /*0350*/  FFMA R26, R13, R25, R26 ;  /* 0x000000190d1a7223 */ /* 0x000fe2000000001a */
[----:B-1----:R-:W-:Y:S01]  /*0360*/  IMAD.WIDE.U32 R16, R23, 0x8, R6 ;  /* 0x0000000817107825 */ /* 0x002fe200078e0006 */
[----:B------:R-:W2:Y:S03]  /*0370*/  LDG.E R25, desc[UR10][R14.64] ;  /* 0x0000000a0e197981 */ /* 0x000ea6000c1e1900 */
[----:B------:R-:W-:-:S02]  /*0380*/  FFMA R26, R13, R18, R26 ;  /* 0x000000120d1a7223 */ /* 0x000fc4000000001a */
[----:B------:R-:W3:Y:S01]  /*0390*/  LDG.E.64 R18, desc[UR10][R16.64] ;  /* 0x0000000a10127981 */ /* 0x000ee2000c1e1b00 */
[----:B--2---:R-:W-:-:S04]  /*03a0*/  FMUL R25, R25, UR9 ;  /* 0x0000000919197c20 */ /* 0x004fc80008400000 */
[----:B---3--:R-:W-:-:S05]  /*03b0*/  FFMA R25, R25, R26, R18 ;  /* 0x0000001a19197223 */ /* 0x008fca0000000012 */
[----:B------:R1:W-:Y:S04]  /*03c0*/  STG.E desc[UR10][R16.64], R25 ;  /* 0x0000001910007986 */ /* 0x0003e8000c10190a */
[----:B------:R-:W2:Y:S01]  /*03d0*/  LDG.E R18, desc[UR10][R14.64] ;  /* 0x0000000a0e127981 */ /* 0x000ea2000c1e1900 */
[----:B------:R-:W-:Y:S01]  /*03e0*/  FFMA R27, R13, -R22, R24 ;  /* 0x800000160d1b7223 */ /* 0x000fe20000000018 */
[----:B------:R-:W-:-:S03]  /*03f0*/  IMAD R21, R21, UR12, R23 ;  /* 0x0000000c15157c24 */ /* 0x000fc6000f8e0217 */
[----:B------:R-:W-:Y:S01]  /*0400*/  FFMA R27, R13, R20, R27 ;  /* 0x000000140d1b7223 */ /* 0x000fe2000000001b */
[----:B--2---:R-:W-:-:S04]  /*0410*/  FMUL R18, R18, UR9 ;  /* 0x0000000912127c20 */ /* 0x004fc80008400000 */
[----:B------:R-:W-:Y:S01]  /*0420*/  FFMA R27, R18, R27, R19 ;  /* 0x0000001b121b7223 */ /* 0x000fe20000000013 */
[----:B0-----:R-:W-:-:S04]  /*0430*/  IMAD.WIDE.U32 R18, R21, 0x8, R8 ;  /* 0x0000000815127825 */ /* 0x001fc800078e0008 */
[----:B------:R2:W-:Y:S04]  /*0440*/  STG.E desc[UR10][R16.64+0x4], R27 ;  /* 0x0000041b10007986 */ /* 0x0005e8000c10190a */
[----:B------:R-:W3:Y:S04]  /*0450*/  LDG.E R23, desc[UR10][R14.64] ;  /* 0x0000000a0e177981 */ /* 0x000ee8000c1e1900 */
[----:B------:R-:W3:Y:S01]  /*0460*/  LDG.E.64 R20, desc[UR10][R18.64] ;  /* 0x0000000a12147981 */ /* 0x000ee2000c1e1b00 */
[----:B-1----:R-:W-:-:S04]  /*0470*/  FMUL R25, R11, R13 ;  /* 0x0000000d0b197220 */ /* 0x002fc80000400000 */
[----:B------:R-:W-:-:S04]  /*0480*/  FFMA R25, R10, R12, R25 ;  /* 0x0000000c0a197223 */ /* 0x000fc80000000019 */
[----:B---3--:R-:W-:-:S05]  /*0490*/  FFMA R23, R23, R25, R20 ;  /* 0x0000001917177223 */ /* 0x008fca0000000014 */
[----:B------:R2:W-:Y:S04]  /*04a0*/  STG.E desc[UR10][R18.64], R23 ;  /* 0x0000001712007986 */ /* 0x0005e8000c10190a */
[----:B------:R0:W3:Y:S01]  /*04b0*/  LDG.E R20, desc[UR10][R14.64] ;  /* 0x0000000a0e147981 */ /* 0x0000e2000c1e1900 */
[----:B------:R-:W-:-:S04]  /*04c0*/  FMUL R10, R10, R13 ;  /* 0x0000000d0a0a7220 */ /* 0x000fc80000400000 */
[----:B------:R-:W-:Y:S01]  /*04d0*/  FFMA R10, R11, R12, -R10 ;  /* 0x0000000c0b0a7223 */ /* 0x000fe2000000080a */
[----:B------:R-:W-:-:S04]  /*04e0*/  UIADD3 UR5, UPT, UPT, UR5, 0x1, URZ ;  /* 0x0000000105057890 */ /* 0x000fc8000fffe0ff */
[----:B------:R-:W-:Y:S01]  /*04f0*/  UISETP.NE.AND UP0, UPT, UR5, URZ, UPT ;  /* 0x000000ff0500728c */ /* 0x000fe2000bf05270 */
[----:B0-----:R-:W-:Y:S02]  /*0500*/  IADD3 R14, P0, PT, R14, 0x4, RZ ;  /* 0x000000040e0e7810 */ /* 0x001fe40007f1e0ff */
[----:B------:R-:W-:Y:S02]  /*0510*/  IADD3 R2, P1, PT, R2, 0x4, RZ ;  /* 0x0000000402027810 */ /* 0x000fe40007f3e0ff */
[----:B------:R-:W-:Y:S02]  /*0520*/  IADD3.X R15, PT, PT, RZ, R15, RZ, P0, !PT ;  /* 0x0000000fff0f7210 */ /* 0x000fe400007fe4ff */
[----:B------:R-:W-:Y:S01]  /*0530*/  IADD3.X R3, PT, PT, RZ, R3, RZ, P1, !PT ;  /* 0x00000003ff037210 */ /* 0x000fe20000ffe4ff */
[----:B---3--:R-:W-:-:S05]  /*0540*/  FFMA R21, R20, R10, R21 ;  /* 0x0000000a14157223 */ /* 0x008fca0000000015 */
[----:B------:R2:W-:Y:S01]  /*0550*/  STG.E desc[UR10][R18.64+0x4], R21 ;  /* 0x0000041512007986 */ /* 0x0005e2000c10190a */
[----:B------:R-:W-:Y:S05]  /*0560*/  BRA.U UP0, `(.L_x_0) ;  /* 0xfffffffd000c7547 */ /* 0x000fea000b83ffff */
[----:B------:R-:W-:Y:S05]  /*0570*/  EXIT ;  /* 0x000000000000794d */ /* 0x000fea0003800000 */
.L_x_1:
[----:B------:R-:W-:-:S00]  /*0580*/  BRA `(.L_x_1) ;  /* 0xfffffffc00fc7947 */ /* 0x000fc0000383ffff */
[----:B------:R-:W-:-:S00]  /*0590*/  NOP ;  /* 0x0000000000007918 */ /* 0x000fc00000000000 */
        /* <DEDUP_REMOVED lines=14> */
.L_x_2:


//--------------------- .nv.shared.reserved.0     --------------------------
	.section	.nv.shared.reserved.0,"aw",@nobits
	.weak		__nv_reservedSMEM_offset_0_alias
	.size		__nv_reservedSMEM_offset_0_alias, 0, 64
	.other		__nv_reservedSMEM_offset_0_alias,@"STO_CUDA_RESERVED_SHARED STV_DEFAULT"
__nv_reservedSMEM_offset_0_alias:
	.zero		0
	.zero		64


//--------------------- .nv.constant0._Z22calculate_sumterm_partP6float2S0_PKS_PKfPKhjjfjj --------------------------
	.section	.nv.constant0._Z22calculate_sumterm_partP6float2S0_PKS_PKfPKhjjfjj,"a",@progbits
	.sectionflags	@""
	.align	4
.nv.constant0._Z22calculate_sumterm_partP6float2S0_PKS_PKfPKhjjfjj:
	.zero		956


//--------------------- SYMBOLS --------------------------

	.type		.nv.reservedSmem.offset0,@object
	.size		.nv.reservedSmem.offset0,0x4
